//
// Generated by NVIDIA NVVM Compiler
//
// Compiler Build ID: CL-36424714
// Cuda compilation tools, release 13.0, V13.0.88
// Based on NVVM 20.0.0
//

.version 9.0
.target sm_100
.address_size 64

	// .globl	_Z20increment_non_atomicPi

.visible .entry _Z20increment_non_atomicPi(
	.param .u64 .ptr .align 1 _Z20increment_non_atomicPi_param_0
)
{
	.reg .b32 	%r<3>;
	.reg .b64 	%rd<3>;

	ld.param.u64 	%rd1, [_Z20increment_non_atomicPi_param_0];
	cvta.to.global.u64 	%rd2, %rd1;
	ld.global.u32 	%r1, [%rd2];
	add.s32 	%r2, %r1, 1;
	st.global.u32 	[%rd2], %r2;
	ret;

}
	// .globl	_Z16increment_atomicPi
.visible .entry _Z16increment_atomicPi(
	.param .u64 .ptr .align 1 _Z16increment_atomicPi_param_0
)
{
	.reg .b32 	%r<2>;
	.reg .b64 	%rd<3>;

	ld.param.u64 	%rd1, [_Z16increment_atomicPi_param_0];
	cvta.to.global.u64 	%rd2, %rd1;
	atom.global.add.u32 	%r1, [%rd2], 1;
	ret;

}
	// .globl	_Z16histogram_kernelPKiPiii
.visible .entry _Z16histogram_kernelPKiPiii(
	.param .u64 .ptr .align 1 _Z16histogram_kernelPKiPiii_param_0,
	.param .u64 .ptr .align 1 _Z16histogram_kernelPKiPiii_param_1,
	.param .u32 _Z16histogram_kernelPKiPiii_param_2,
	.param .u32 _Z16histogram_kernelPKiPiii_param_3
)
{
	.reg .pred 	%p<7>;
	.reg .b32 	%r<47>;
	.reg .b64 	%rd<23>;

	ld.param.u64 	%rd3, [_Z16histogram_kernelPKiPiii_param_0];
	ld.param.u64 	%rd4, [_Z16histogram_kernelPKiPiii_param_1];
	ld.param.u32 	%r12, [_Z16histogram_kernelPKiPiii_param_2];
	ld.param.u32 	%r13, [_Z16histogram_kernelPKiPiii_param_3];
	cvta.to.global.u64 	%rd1, %rd4;
	cvta.to.global.u64 	%rd2, %rd3;
	mov.u32 	%r14, %ctaid.x;
	mov.u32 	%r15, %ntid.x;
	mov.u32 	%r16, %tid.x;
	mad.lo.s32 	%r45, %r14, %r15, %r16;
	mov.u32 	%r17, %nctaid.x;
	mul.lo.s32 	%r2, %r15, %r17;
	setp.ge.s32 	%p1, %r45, %r12;
	@%p1 bra 	$L__BB2_7;
	add.s32 	%r18, %r45, %r2;
	max.s32 	%r19, %r12, %r18;
	setp.lt.s32 	%p2, %r18, %r12;
	selp.u32 	%r20, 1, 0, %p2;
	add.s32 	%r21, %r18, %r20;
	sub.s32 	%r22, %r19, %r21;
	div.u32 	%r23, %r22, %r2;
	add.s32 	%r3, %r23, %r20;
	and.b32  	%r24, %r3, 3;
	setp.eq.s32 	%p3, %r24, 3;
	@%p3 bra 	$L__BB2_4;
	add.s32 	%r25, %r3, 1;
	and.b32  	%r26, %r25, 3;
	neg.s32 	%r43, %r26;
$L__BB2_3:
	.pragma "nounroll";
	mul.wide.s32 	%rd5, %r45, 4;
	add.s64 	%rd6, %rd2, %rd5;
	ld.global.u32 	%r27, [%rd6];
	rem.s32 	%r28, %r27, %r13;
	mul.wide.s32 	%rd7, %r28, 4;
	add.s64 	%rd8, %rd1, %rd7;
	atom.global.add.u32 	%r29, [%rd8], 1;
	add.s32 	%r45, %r45, %r2;
	add.s32 	%r43, %r43, 1;
	setp.ne.s32 	%p4, %r43, 0;
	@%p4 bra 	$L__BB2_3;
$L__BB2_4:
	setp.lt.u32 	%p5, %r3, 3;
	@%p5 bra 	$L__BB2_7;
	mul.wide.s32 	%rd13, %r2, 4;
	shl.b32 	%r42, %r2, 2;
$L__BB2_6:
	mul.wide.s32 	%rd9, %r45, 4;
	add.s64 	%rd10, %rd2, %rd9;
	ld.global.u32 	%r30, [%rd10];
	rem.s32 	%r31, %r30, %r13;
	mul.wide.s32 	%rd11, %r31, 4;
	add.s64 	%rd12, %rd1, %rd11;
	atom.global.add.u32 	%r32, [%rd12], 1;
	add.s64 	%rd14, %rd10, %rd13;
	ld.global.u32 	%r33, [%rd14];
	rem.s32 	%r34, %r33, %r13;
	mul.wide.s32 	%rd15, %r34, 4;
	add.s64 	%rd16, %rd1, %rd15;
	atom.global.add.u32 	%r35, [%rd16], 1;
	add.s64 	%rd17, %rd14, %rd13;
	ld.global.u32 	%r36, [%rd17];
	rem.s32 	%r37, %r36, %r13;
	mul.wide.s32 	%rd18, %r37, 4;
	add.s64 	%rd19, %rd1, %rd18;
	atom.global.add.u32 	%r38, [%rd19], 1;
	add.s64 	%rd20, %rd17, %rd13;
	ld.global.u32 	%r39, [%rd20];
	rem.s32 	%r40, %r39, %r13;
	mul.wide.s32 	%rd21, %r40, 4;
	add.s64 	%rd22, %rd1, %rd21;
	atom.global.add.u32 	%r41, [%rd22], 1;
	add.s32 	%r45, %r42, %r45;
	setp.lt.s32 	%p6, %r45, %r12;
	@%p6 bra 	$L__BB2_6;
$L__BB2_7:
	ret;

}
	// .globl	_Z15find_max_atomicPKfPfi
.visible .entry _Z15find_max_atomicPKfPfi(
	.param .u64 .ptr .align 1 _Z15find_max_atomicPKfPfi_param_0,
	.param .u64 .ptr .align 1 _Z15find_max_atomicPKfPfi_param_1,
	.param .u32 _Z15find_max_atomicPKfPfi_param_2
)
{
	.reg .pred 	%p<7>;
	.reg .b32 	%r<41>;
	.reg .b64 	%rd<13>;

	ld.param.u64 	%rd3, [_Z15find_max_atomicPKfPfi_param_0];
	ld.param.u64 	%rd4, [_Z15find_max_atomicPKfPfi_param_1];
	ld.param.u32 	%r12, [_Z15find_max_atomicPKfPfi_param_2];
	cvta.to.global.u64 	%rd1, %rd4;
	cvta.to.global.u64 	%rd2, %rd3;
	mov.u32 	%r13, %ctaid.x;
	mov.u32 	%r14, %ntid.x;
	mov.u32 	%r15, %tid.x;
	mad.lo.s32 	%r39, %r13, %r14, %r15;
	mov.u32 	%r16, %nctaid.x;
	mul.lo.s32 	%r2, %r14, %r16;
	setp.ge.s32 	%p1, %r39, %r12;
	@%p1 bra 	$L__BB3_7;
	add.s32 	%r17, %r39, %r2;
	max.s32 	%r18, %r12, %r17;
	setp.lt.s32 	%p2, %r17, %r12;
	selp.u32 	%r19, 1, 0, %p2;
	add.s32 	%r20, %r17, %r19;
	sub.s32 	%r21, %r18, %r20;
	div.u32 	%r22, %r21, %r2;
	add.s32 	%r3, %r22, %r19;
	and.b32  	%r23, %r3, 3;
	setp.eq.s32 	%p3, %r23, 3;
	@%p3 bra 	$L__BB3_4;
	add.s32 	%r24, %r3, 1;
	and.b32  	%r25, %r24, 3;
	neg.s32 	%r37, %r25;
$L__BB3_3:
	.pragma "nounroll";
	mul.wide.s32 	%rd5, %r39, 4;
	add.s64 	%rd6, %rd2, %rd5;
	ld.global.u32 	%r26, [%rd6];
	atom.global.max.s32 	%r27, [%rd1], %r26;
	add.s32 	%r39, %r39, %r2;
	add.s32 	%r37, %r37, 1;
	setp.ne.s32 	%p4, %r37, 0;
	@%p4 bra 	$L__BB3_3;
$L__BB3_4:
	setp.lt.u32 	%p5, %r3, 3;
	@%p5 bra 	$L__BB3_7;
	mul.wide.s32 	%rd9, %r2, 4;
	shl.b32 	%r36, %r2, 2;
$L__BB3_6:
	mul.wide.s32 	%rd7, %r39, 4;
	add.s64 	%rd8, %rd2, %rd7;
	ld.global.u32 	%r28, [%rd8];
	atom.global.max.s32 	%r29, [%rd1], %r28;
	add.s64 	%rd10, %rd8, %rd9;
	ld.global.u32 	%r30, [%rd10];
	atom.global.max.s32 	%r31, [%rd1], %r30;
	add.s64 	%rd11, %rd10, %rd9;
	ld.global.u32 	%r32, [%rd11];
	atom.global.max.s32 	%r33, [%rd1], %r32;
	add.s64 	%rd12, %rd11, %rd9;
	ld.global.u32 	%r34, [%rd12];
	atom.global.max.s32 	%r35, [%rd1], %r34;
	add.s32 	%r39, %r36, %r39;
	setp.lt.s32 	%p6, %r39, %r12;
	@%p6 bra 	$L__BB3_6;
$L__BB3_7:
	ret;

}


// ===== COMPILED SASS (sm_100) =====

	.target	sm_100

	.elftype	@"ET_EXEC"


//--------------------- .note.nv.tkinfo           --------------------------
	.section	.note.nv.tkinfo,"",@"SHT_NOTE"
	.sectionflags	@"SHF_NOTE_NV_TKINFO"
	.tkinfo
        /*0018*/ 	.word	0x00000002
        /*0030*/ 	.string	""
        /*0030*/ 	.string	"ptxas"
        /*0030*/ 	.string	"Cuda compilation tools, release 13.0, V13.0.88"
        /*0030*/ 	.string	"Build cuda_13.0.r13.0/compiler.36424714_0"
        /*0030*/ 	.string	"-arch sm_100 -m 64 "



//--------------------- .note.nv.cuinfo           --------------------------
	.section	.note.nv.cuinfo,"",@"SHT_NOTE"
	.sectionflags	@"SHF_NOTE_NV_CUINFO"
        /*0018*/ 	.short	0x0002
        /*001a*/ 	.short	0x0064
        /*001c*/ 	.short	0x0082
	.zero		2


//--------------------- .nv.info                  --------------------------
	.section	.nv.info,"",@"SHT_CUDA_INFO"
	.align	4


	//----- nvinfo : EIATTR_REGCOUNT
	.align		4
        /*0000*/ 	.byte	0x04, 0x2f
        /*0002*/ 	.short	(.L_1 - .L_0)
	.align		4
.L_0:
        /*0004*/ 	.word	index@(_Z20increment_non_atomicPi)
        /*0008*/ 	.word	0x00000008


	//----- nvinfo : EIATTR_FRAME_SIZE
	.align		4
.L_1:
        /*000c*/ 	.byte	0x04, 0x11
        /*000e*/ 	.short	(.L_3 - .L_2)
	.align		4
.L_2:
        /*0010*/ 	.word	index@(_Z20increment_non_atomicPi)
        /*0014*/ 	.word	0x00000000


	//----- nvinfo : EIATTR_REGCOUNT
	.align		4
.L_3:
        /*0018*/ 	.byte	0x04, 0x2f
        /*001a*/ 	.short	(.L_5 - .L_4)
	.align		4
.L_4:
        /*001c*/ 	.word	index@(_Z16increment_atomicPi)
        /*0020*/ 	.word	0x00000008


	//----- nvinfo : EIATTR_FRAME_SIZE
	.align		4
.L_5:
        /*0024*/ 	.byte	0x04, 0x11
        /*0026*/ 	.short	(.L_7 - .L_6)
	.align		4
.L_6:
        /*0028*/ 	.word	index@(_Z16increment_atomicPi)
        /*002c*/ 	.word	0x00000000


	//----- nvinfo : EIATTR_REGCOUNT
	.align		4
.L_7:
        /*0030*/ 	.byte	0x04, 0x2f
        /*0032*/ 	.short	(.L_9 - .L_8)
	.align		4
.L_8:
        /*0034*/ 	.word	index@(_Z16histogram_kernelPKiPiii)
        /*0038*/ 	.word	0x00000018


	//----- nvinfo : EIATTR_FRAME_SIZE
	.align		4
.L_9:
        /*003c*/ 	.byte	0x04, 0x11
        /*003e*/ 	.short	(.L_11 - .L_10)
	.align		4
.L_10:
        /*0040*/ 	.word	index@(_Z16histogram_kernelPKiPiii)
        /*0044*/ 	.word	0x00000000


	//----- nvinfo : EIATTR_REGCOUNT
	.align		4
.L_11:
        /*0048*/ 	.byte	0x04, 0x2f
        /*004a*/ 	.short	(.L_13 - .L_12)
	.align		4
.L_12:
        /*004c*/ 	.word	index@(_Z15find_max_atomicPKfPfi)
        /*0050*/ 	.word	0x00000016


	//----- nvinfo : EIATTR_FRAME_SIZE
	.align		4
.L_13:
        /*0054*/ 	.byte	0x04, 0x11
        /*0056*/ 	.short	(.L_15 - .L_14)
	.align		4
.L_14:
        /*0058*/ 	.word	index@(_Z15find_max_atomicPKfPfi)
        /*005c*/ 	.word	0x00000000


	//----- nvinfo : EIATTR_MIN_STACK_SIZE
	.align		4
.L_15:
        /*0060*/ 	.byte	0x04, 0x12
        /*0062*/ 	.short	(.L_17 - .L_16)
	.align		4
.L_16:
        /*0064*/ 	.word	index@(_Z15find_max_atomicPKfPfi)
        /*0068*/ 	.word	0x00000000


	//----- nvinfo : EIATTR_MIN_STACK_SIZE
	.align		4
.L_17:
        /*006c*/ 	.byte	0x04, 0x12
        /*006e*/ 	.short	(.L_19 - .L_18)
	.align		4
.L_18:
        /*0070*/ 	.word	index@(_Z16histogram_kernelPKiPiii)
        /*0074*/ 	.word	0x00000000


	//----- nvinfo : EIATTR_MIN_STACK_SIZE
	.align		4
.L_19:
        /*0078*/ 	.byte	0x04, 0x12
        /*007a*/ 	.short	(.L_21 - .L_20)
	.align		4
.L_20:
        /*007c*/ 	.word	index@(_Z16increment_atomicPi)
        /*0080*/ 	.word	0x00000000


	//----- nvinfo : EIATTR_MIN_STACK_SIZE
	.align		4
.L_21:
        /*0084*/ 	.byte	0x04, 0x12
        /*0086*/ 	.short	(.L_23 - .L_22)
	.align		4
.L_22:
        /*0088*/ 	.word	index@(_Z20increment_non_atomicPi)
        /*008c*/ 	.word	0x00000000
.L_23:


//--------------------- .nv.compat                --------------------------
	.section	.nv.compat,"",@"SHT_CUDA_COMPAT_INFO"
	.align	4
        /*0000*/ 	.byte	0x02, 0x09, 0x00, 0x00, 0x02, 0x02, 0x01, 0x00, 0x02, 0x05, 0x05, 0x00, 0x03, 0x07, 0x01, 0x01
        /*0010*/ 	.byte	0x02, 0x03, 0x00, 0x00, 0x02, 0x06, 0x01, 0x00, 0x04, 0x0b, 0x08, 0x00, 0x09, 0x00, 0x00, 0x00
        /*0020*/ 	.byte	0x00, 0x00, 0x00, 0x00


//--------------------- .nv.info._Z15find_max_atomicPKfPfi --------------------------
	.section	.nv.info._Z15find_max_atomicPKfPfi,"",@"SHT_CUDA_INFO"
	.sectionflags	@""
	.align	4


	//----- nvinfo : EIATTR_CUDA_API_VERSION
	.align		4
        /*0000*/ 	.byte	0x04, 0x37
        /*0002*/ 	.short	(.L_25 - .L_24)
.L_24:
        /*0004*/ 	.word	0x00000082


	//----- nvinfo : EIATTR_KPARAM_INFO
	.align		4
.L_25:
        /*0008*/ 	.byte	0x04, 0x17
        /*000a*/ 	.short	(.L_27 - .L_26)
.L_26:
        /*000c*/ 	.word	0x00000000
        /*0010*/ 	.short	0x0002
        /*0012*/ 	.short	0x0010
        /*0014*/ 	.byte	0x00, 0xf0, 0x11, 0x00


	//----- nvinfo : EIATTR_KPARAM_INFO
	.align		4
.L_27:
        /*0018*/ 	.byte	0x04, 0x17
        /*001a*/ 	.short	(.L_29 - .L_28)
.L_28:
        /*001c*/ 	.word	0x00000000
        /*0020*/ 	.short	0x0001
        /*0022*/ 	.short	0x0008
        /*0024*/ 	.byte	0x00, 0xf5, 0x21, 0x00


	//----- nvinfo : EIATTR_KPARAM_INFO
	.align		4
.L_29:
        /*0028*/ 	.byte	0x04, 0x17
        /*002a*/ 	.short	(.L_31 - .L_30)
.L_30:
        /*002c*/ 	.word	0x00000000
        /*0030*/ 	.short	0x0000
        /*0032*/ 	.short	0x0000
        /*0034*/ 	.byte	0x00, 0xf5, 0x21, 0x00


	//----- nvinfo : EIATTR_SPARSE_MMA_MASK
	.align		4
.L_31:
        /*0038*/ 	.byte	0x03, 0x50
        /*003a*/ 	.short	0x0000


	//----- nvinfo : EIATTR_MAXREG_COUNT
	.align		4
        /*003c*/ 	.byte	0x03, 0x1b
        /*003e*/ 	.short	0x00ff


	//----- nvinfo : EIATTR_MERCURY_ISA_VERSION
	.align		4
        /*0040*/ 	.byte	0x03, 0x5f
        /*0042*/ 	.short	0x0101


	//----- nvinfo : EIATTR_INT_WARP_WIDE_INSTR_OFFSETS
	.align		4
        /*0044*/ 	.byte	0x04, 0x31
        /*0046*/ 	.short	(.L_33 - .L_32)


	//   ....[0]....
.L_32:
        /*0048*/ 	.word	0x000002f0


	//   ....[1]....
        /*004c*/ 	.word	0x00000350


	//   ....[2]....
        /*0050*/ 	.word	0x00000400


	//   ....[3]....
        /*0054*/ 	.word	0x00000440


	//   ....[4]....
        /*0058*/ 	.word	0x000004a0


	//   ....[5]....
        /*005c*/ 	.word	0x000004f0


	//   ....[6]....
        /*0060*/ 	.word	0x00000540


	//----- nvinfo : EIATTR_VRC_CTA_INIT_COUNT
	.align		4
.L_33:
        /*0064*/ 	.byte	0x02, 0x4a
	.zero		1
	.zero		1


	//----- nvinfo : EIATTR_EXIT_INSTR_OFFSETS
	.align		4
        /*0068*/ 	.byte	0x04, 0x1c
        /*006a*/ 	.short	(.L_35 - .L_34)


	//   ....[0]....
.L_34:
        /*006c*/ 	.word	0x00000090


	//   ....[1]....
        /*0070*/ 	.word	0x000003b0


	//   ....[2]....
        /*0074*/ 	.word	0x00000590


	//----- nvinfo : EIATTR_CRS_STACK_SIZE
	.align		4
.L_35:
        /*0078*/ 	.byte	0x04, 0x1e
        /*007a*/ 	.short	(.L_37 - .L_36)
.L_36:
        /*007c*/ 	.word	0x00000000


	//----- nvinfo : EIATTR_CBANK_PARAM_SIZE
	.align		4
.L_37:
        /*0080*/ 	.byte	0x03, 0x19
        /*0082*/ 	.short	0x0014


	//----- nvinfo : EIATTR_PARAM_CBANK
	.align		4
        /*0084*/ 	.byte	0x04, 0x0a
        /*0086*/ 	.short	(.L_39 - .L_38)
	.align		4
.L_38:
        /*0088*/ 	.word	index@(.nv.constant0._Z15find_max_atomicPKfPfi)
        /*008c*/ 	.short	0x0380
        /*008e*/ 	.short	0x0014


	//----- nvinfo : EIATTR_SW_WAR
	.align		4
.L_39:
        /*0090*/ 	.byte	0x04, 0x36
        /*0092*/ 	.short	(.L_41 - .L_40)
.L_40:
        /*0094*/ 	.word	0x00000008
.L_41:


//--------------------- .nv.info._Z16histogram_kernelPKiPiii --------------------------
	.section	.nv.info._Z16histogram_kernelPKiPiii,"",@"SHT_CUDA_INFO"
	.sectionflags	@""
	.align	4


	//----- nvinfo : EIATTR_CUDA_API_VERSION
	.align		4
        /*0000*/ 	.byte	0x04, 0x37
        /*0002*/ 	.short	(.L_43 - .L_42)
.L_42:
        /*0004*/ 	.word	0x00000082


	//----- nvinfo : EIATTR_KPARAM_INFO
	.align		4
.L_43:
        /*0008*/ 	.byte	0x04, 0x17
        /*000a*/ 	.short	(.L_45 - .L_44)
.L_44:
        /*000c*/ 	.word	0x00000000
        /*0010*/ 	.short	0x0003
        /*0012*/ 	.short	0x0014
        /*0014*/ 	.byte	0x00, 0xf0, 0x11, 0x00


	//----- nvinfo : EIATTR_KPARAM_INFO
	.align		4
.L_45:
        /*0018*/ 	.byte	0x04, 0x17
        /*001a*/ 	.short	(.L_47 - .L_46)
.L_46:
        /*001c*/ 	.word	0x00000000
        /*0020*/ 	.short	0x0002
        /*0022*/ 	.short	0x0010
        /*0024*/ 	.byte	0x00, 0xf0, 0x11, 0x00


	//----- nvinfo : EIATTR_KPARAM_INFO
	.align		4
.L_47:
        /*0028*/ 	.byte	0x04, 0x17
        /*002a*/ 	.short	(.L_49 - .L_48)
.L_48:
        /*002c*/ 	.word	0x00000000
        /*0030*/ 	.short	0x0001
        /*0032*/ 	.short	0x0008
        /*0034*/ 	.byte	0x00, 0xf5, 0x21, 0x00


	//----- nvinfo : EIATTR_KPARAM_INFO
	.align		4
.L_49:
        /*0038*/ 	.byte	0x04, 0x17
        /*003a*/ 	.short	(.L_51 - .L_50)
.L_50:
        /*003c*/ 	.word	0x00000000
        /*0040*/ 	.short	0x0000
        /*0042*/ 	.short	0x0000
        /*0044*/ 	.byte	0x00, 0xf5, 0x21, 0x00


	//----- nvinfo : EIATTR_SPARSE_MMA_MASK
	.align		4
.L_51:
        /*0048*/ 	.byte	0x03, 0x50
        /*004a*/ 	.short	0x0000


	//----- nvinfo : EIATTR_MAXREG_COUNT
	.align		4
        /*004c*/ 	.byte	0x03, 0x1b
        /*004e*/ 	.short	0x00ff


	//----- nvinfo : EIATTR_MERCURY_ISA_VERSION
	.align		4
        /*0050*/ 	.byte	0x03, 0x5f
        /*0052*/ 	.short	0x0101


	//----- nvinfo : EIATTR_VRC_CTA_INIT_COUNT
	.align		4
        /*0054*/ 	.byte	0x02, 0x4a
	.zero		1
	.zero		1


	//----- nvinfo : EIATTR_EXIT_INSTR_OFFSETS
	.align		4
        /*0058*/ 	.byte	0x04, 0x1c
        /*005a*/ 	.short	(.L_53 - .L_52)


	//   ....[0]....
.L_52:
        /*005c*/ 	.word	0x00000090


	//   ....[1]....
        /*0060*/ 	.word	0x00000500


	//   ....[2]....
        /*0064*/ 	.word	0x00000ac0


	//----- nvinfo : EIATTR_CRS_STACK_SIZE
	.align		4
.L_53:
        /*0068*/ 	.byte	0x04, 0x1e
        /*006a*/ 	.short	(.L_55 - .L_54)
.L_54:
        /*006c*/ 	.word	0x00000000


	//----- nvinfo : EIATTR_CBANK_PARAM_SIZE
	.align		4
.L_55:
        /*0070*/ 	.byte	0x03, 0x19
        /*0072*/ 	.short	0x0018


	//----- nvinfo : EIATTR_PARAM_CBANK
	.align		4
        /*0074*/ 	.byte	0x04, 0x0a
        /*0076*/ 	.short	(.L_57 - .L_56)
	.align		4
.L_56:
        /*0078*/ 	.word	index@(.nv.constant0._Z16histogram_kernelPKiPiii)
        /*007c*/ 	.short	0x0380
        /*007e*/ 	.short	0x0018


	//----- nvinfo : EIATTR_SW_WAR
	.align		4
.L_57:
        /*0080*/ 	.byte	0x04, 0x36
        /*0082*/ 	.short	(.L_59 - .L_58)
.L_58:
        /*0084*/ 	.word	0x00000008
.L_59:


//--------------------- .nv.info._Z16increment_atomicPi --------------------------
	.section	.nv.info._Z16increment_atomicPi,"",@"SHT_CUDA_INFO"
	.sectionflags	@""
	.align	4


	//----- nvinfo : EIATTR_CUDA_API_VERSION
	.align		4
        /*0000*/ 	.byte	0x04, 0x37
        /*0002*/ 	.short	(.L_61 - .L_60)
.L_60:
        /*0004*/ 	.word	0x00000082


	//----- nvinfo : EIATTR_KPARAM_INFO
	.align		4
.L_61:
        /*0008*/ 	.byte	0x04, 0x17
        /*000a*/ 	.short	(.L_63 - .L_62)
.L_62:
        /*000c*/ 	.word	0x00000000
        /*0010*/ 	.short	0x0000
        /*0012*/ 	.short	0x0000
        /*0014*/ 	.byte	0x00, 0xf5, 0x21, 0x00


	//----- nvinfo : EIATTR_SPARSE_MMA_MASK
	.align		4
.L_63:
        /*0018*/ 	.byte	0x03, 0x50
        /*001a*/ 	.short	0x0000


	//----- nvinfo : EIATTR_MAXREG_COUNT
	.align		4
        /*001c*/ 	.byte	0x03, 0x1b
        /*001e*/ 	.short	0x00ff


	//----- nvinfo : EIATTR_MERCURY_ISA_VERSION
	.align		4
        /*0020*/ 	.byte	0x03, 0x5f
        /*0022*/ 	.short	0x0101


	//----- nvinfo : EIATTR_INT_WARP_WIDE_INSTR_OFFSETS
	.align		4
        /*0024*/ 	.byte	0x04, 0x31
        /*0026*/ 	.short	(.L_65 - .L_64)


	//   ....[0]....
.L_64:
        /*0028*/ 	.word	0x00000030


	//----- nvinfo : EIATTR_VRC_CTA_INIT_COUNT
	.align		4
.L_65:
        /*002c*/ 	.byte	0x02, 0x4a
	.zero		1
	.zero		1


	//----- nvinfo : EIATTR_EXIT_INSTR_OFFSETS
	.align		4
        /*0030*/ 	.byte	0x04, 0x1c
        /*0032*/ 	.short	(.L_67 - .L_66)


	//   ....[0]....
.L_66:
        /*0034*/ 	.word	0x00000090


	//----- nvinfo : EIATTR_CBANK_PARAM_SIZE
	.align		4
.L_67:
        /*0038*/ 	.byte	0x03, 0x19
        /*003a*/ 	.short	0x0008


	//----- nvinfo : EIATTR_PARAM_CBANK
	.align		4
        /*003c*/ 	.byte	0x04, 0x0a
        /*003e*/ 	.short	(.L_69 - .L_68)
	.align		4
.L_68:
        /*0040*/ 	.word	index@(.nv.constant0._Z16increment_atomicPi)
        /*0044*/ 	.short	0x0380
        /*0046*/ 	.short	0x0008


	//----- nvinfo : EIATTR_SW_WAR
	.align		4
.L_69:
        /*0048*/ 	.byte	0x04, 0x36
        /*004a*/ 	.short	(.L_71 - .L_70)
.L_70:
        /*004c*/ 	.word	0x00000008
.L_71:


//--------------------- .nv.info._Z20increment_non_atomicPi --------------------------
	.section	.nv.info._Z20increment_non_atomicPi,"",@"SHT_CUDA_INFO"
	.sectionflags	@""
	.align	4


	//----- nvinfo : EIATTR_CUDA_API_VERSION
	.align		4
        /*0000*/ 	.byte	0x04, 0x37
        /*0002*/ 	.short	(.L_73 - .L_72)
.L_72:
        /*0004*/ 	.word	0x00000082


	//----- nvinfo : EIATTR_KPARAM_INFO
	.align		4
.L_73:
        /*0008*/ 	.byte	0x04, 0x17
        /*000a*/ 	.short	(.L_75 - .L_74)
.L_74:
        /*000c*/ 	.word	0x00000000
        /*0010*/ 	.short	0x0000
        /*0012*/ 	.short	0x0000
        /*0014*/ 	.byte	0x00, 0xf5, 0x21, 0x00


	//----- nvinfo : EIATTR_SPARSE_MMA_MASK
	.align		4
.L_75:
        /*0018*/ 	.byte	0x03, 0x50
        /*001a*/ 	.short	0x0000


	//----- nvinfo : EIATTR_MAXREG_COUNT
	.align		4
        /*001c*/ 	.byte	0x03, 0x1b
        /*001e*/ 	.short	0x00ff


	//----- nvinfo : EIATTR_MERCURY_ISA_VERSION
	.align		4
        /*0020*/ 	.byte	0x03, 0x5f
        /*0022*/ 	.short	0x0101


	//----- nvinfo : EIATTR_VRC_CTA_INIT_COUNT
	.align		4
        /*0024*/ 	.byte	0x02, 0x4a
	.zero		1
	.zero		1


	//----- nvinfo : EIATTR_EXIT_INSTR_OFFSETS
	.align		4
        /*0028*/ 	.byte	0x04, 0x1c
        /*002a*/ 	.short	(.L_77 - .L_76)


	//   ....[0]....
.L_76:
        /*002c*/ 	.word	0x00000060


	//----- nvinfo : EIATTR_CBANK_PARAM_SIZE
	.align		4
.L_77:
        /*0030*/ 	.byte	0x03, 0x19
        /*0032*/ 	.short	0x0008


	//----- nvinfo : EIATTR_PARAM_CBANK
	.align		4
        /*0034*/ 	.byte	0x04, 0x0a
        /*0036*/ 	.short	(.L_79 - .L_78)
	.align		4
.L_78:
        /*0038*/ 	.word	index@(.nv.constant0._Z20increment_non_atomicPi)
        /*003c*/ 	.short	0x0380
        /*003e*/ 	.short	0x0008


	//----- nvinfo : EIATTR_SW_WAR
	.align		4
.L_79:
        /*0040*/ 	.byte	0x04, 0x36
        /*0042*/ 	.short	(.L_81 - .L_80)
.L_80:
        /*0044*/ 	.word	0x00000008
.L_81:


//--------------------- .nv.callgraph             --------------------------
	.section	.nv.callgraph,"",@"SHT_CUDA_CALLGRAPH"
	.align	4
	.sectionentsize	8
	.align		4
        /*0000*/ 	.word	0x00000000
	.align		4
        /*0004*/ 	.word	0xffffffff
	.align		4
        /*0008*/ 	.word	0x00000000
	.align		4
        /*000c*/ 	.word	0xfffffffe
	.align		4
        /*0010*/ 	.word	0x00000000
	.align		4
        /*0014*/ 	.word	0xfffffffd
	.align		4
        /*0018*/ 	.word	0x00000000
	.align		4
        /*001c*/ 	.word	0xfffffffc


//--------------------- .text._Z15find_max_atomicPKfPfi --------------------------
	.section	.text._Z15find_max_atomicPKfPfi,"ax",@progbits
	.align	128
        .global         _Z15find_max_atomicPKfPfi
        .type           _Z15find_max_atomicPKfPfi,@function
        .size           _Z15find_max_atomicPKfPfi,(.L_x_12 - _Z15find_max_atomicPKfPfi)
        .other          _Z15find_max_atomicPKfPfi,@"STO_CUDA_ENTRY STV_DEFAULT"
_Z15find_max_atomicPKfPfi:
.text._Z15find_max_atomicPKfPfi:
[----:B------:R-:W-:Y:S01]  /*0000*/  LDC R1, c[0x0][0x37c] ;  /* 0x0000df00ff017b82 */ /* 0x000fe20000000800 */
[----:B------:R-:W0:Y:S07]  /*0010*/  S2R R3, SR_TID.X ;  /* 0x0000000000037919 */ /* 0x000e2e0000002100 */
[----:B------:R-:W0:Y:S01]  /*0020*/  S2UR UR4, SR_CTAID.X ;  /* 0x00000000000479c3 */ /* 0x000e220000002500 */
[----:B------:R-:W1:Y:S07]  /*0030*/  LDCU UR8, c[0x0][0x390] ;  /* 0x00007200ff0877ac */ /* 0x000e6e0008000800 */
[----:B------:R-:W0:Y:S01]  /*0040*/  LDC R0, c[0x0][0x360] ;  /* 0x0000d800ff007b82 */ /* 0x000e220000000800 */
[----:B------:R-:W2:Y:S01]  /*0050*/  LDCU UR5, c[0x0][0x370] ;  /* 0x00006e00ff0577ac */ /* 0x000ea20008000800 */
[----:B0-----:R-:W-:-:S02]  /*0060*/  IMAD R3, R0, UR4, R3 ;  /* 0x0000000400037c24 */ /* 0x001fc4000f8e0203 */
[----:B--2---:R-:W-:-:S03]  /*0070*/  IMAD R0, R0, UR5, RZ ;  /* 0x0000000500007c24 */ /* 0x004fc6000f8e02ff */
[----:B-1----:R-:W-:-:S13]  /*0080*/  ISETP.GE.AND P0, PT, R3, UR8, PT ;  /* 0x0000000803007c0c */ /* 0x002fda000bf06270 */
[----:B------:R-:W-:Y:S05]  /*0090*/  @P0 EXIT ;  /* 0x000000000000094d */ /* 0x000fea0003800000 */
[----:B------:R-:W0:Y:S01]  /*00a0*/  I2F.U32.RP R8, R0 ;  /* 0x0000000000087306 */ /* 0x000e220000209000 */
[C---:B------:R-:W-:Y:S01]  /*00b0*/  IMAD.IADD R2, R0.reuse, 0x1, R3 ;  /* 0x0000000100027824 */ /* 0x040fe200078e0203 */
[----:B------:R-:W-:Y:S01]  /*00c0*/  ISETP.NE.U32.AND P2, PT, R0, RZ, PT ;  /* 0x000000ff0000720c */ /* 0x000fe20003f45070 */
[----:B------:R-:W-:Y:S01]  /*00d0*/  IMAD.MOV R9, RZ, RZ, -R0 ;  /* 0x000000ffff097224 */ /* 0x000fe200078e0a00 */
[----:B------:R-:W1:Y:S01]  /*00e0*/  LDCU.64 UR6, c[0x0][0x358] ;  /* 0x00006b00ff0677ac */ /* 0x000e620008000a00 */
[----:B------:R-:W-:Y:S01]  /*00f0*/  BSSY.RECONVERGENT B0, `(.L_x_0) ;  /* 0x000002b000007945 */ /* 0x000fe20003800200 */
[C---:B------:R-:W-:Y:S02]  /*0100*/  ISETP.GE.AND P0, PT, R2.reuse, UR8, PT ;  /* 0x0000000802007c0c */ /* 0x040fe4000bf06270 */
[----:B------:R-:W-:Y:S02]  /*0110*/  VIMNMX R7, PT, PT, R2, UR8, !PT ;  /* 0x0000000802077c48 */ /* 0x000fe4000ffe0100 */
[----:B------:R-:W-:-:S04]  /*0120*/  SEL R6, RZ, 0x1, P0 ;  /* 0x00000001ff067807 */ /* 0x000fc80000000000 */
[----:B------:R-:W-:Y:S01]  /*0130*/  IADD3 R7, PT, PT, R7, -R2, -R6 ;  /* 0x8000000207077210 */ /* 0x000fe20007ffe806 */
[----:B0-----:R-:W0:Y:S02]  /*0140*/  MUFU.RCP R8, R8 ;  /* 0x0000000800087308 */ /* 0x001e240000001000 */
[----:B0-----:R-:W-:-:S06]  /*0150*/  VIADD R4, R8, 0xffffffe ;  /* 0x0ffffffe08047836 */ /* 0x001fcc0000000000 */
[----:B------:R0:W2:Y:S02]  /*0160*/  F2I.FTZ.U32.TRUNC.NTZ R5, R4 ;  /* 0x0000000400057305 */ /* 0x0000a4000021f000 */
[----:B0-----:R-:W-:Y:S02]  /*0170*/  HFMA2 R4, -RZ, RZ, 0, 0 ;  /* 0x00000000ff047431 */ /* 0x001fe400000001ff */
[----:B--2---:R-:W-:-:S04]  /*0180*/  IMAD R9, R9, R5, RZ ;  /* 0x0000000509097224 */ /* 0x004fc800078e02ff */
[----:B------:R-:W-:-:S06]  /*0190*/  IMAD.HI.U32 R8, R5, R9, R4 ;  /* 0x0000000905087227 */ /* 0x000fcc00078e0004 */
[----:B------:R-:W-:-:S04]  /*01a0*/  IMAD.HI.U32 R5, R8, R7, RZ ;  /* 0x0000000708057227 */ /* 0x000fc800078e00ff */
[----:B------:R-:W-:-:S04]  /*01b0*/  IMAD.MOV R2, RZ, RZ, -R5 ;  /* 0x000000ffff027224 */ /* 0x000fc800078e0a05 */
[----:B------:R-:W-:-:S05]  /*01c0*/  IMAD R7, R0, R2, R7 ;  /* 0x0000000200077224 */ /* 0x000fca00078e0207 */
[----:B------:R-:W-:-:S13]  /*01d0*/  ISETP.GE.U32.AND P0, PT, R7, R0, PT ;  /* 0x000000000700720c */ /* 0x000fda0003f06070 */
[----:B------:R-:W-:Y:S02]  /*01e0*/  @P0 IMAD.IADD R7, R7, 0x1, -R0 ;  /* 0x0000000107070824 */ /* 0x000fe400078e0a00 */
[----:B------:R-:W-:-:S03]  /*01f0*/  @P0 VIADD R5, R5, 0x1 ;  /* 0x0000000105050836 */ /* 0x000fc60000000000 */
[----:B------:R-:W-:-:S13]  /*0200*/  ISETP.GE.U32.AND P1, PT, R7, R0, PT ;  /* 0x000000000700720c */ /* 0x000fda0003f26070 */
[----:B------:R-:W-:Y:S02]  /*0210*/  @P1 IADD3 R5, PT, PT, R5, 0x1, RZ ;  /* 0x0000000105051810 */ /* 0x000fe40007ffe0ff */
[----:B------:R-:W-:-:S05]  /*0220*/  @!P2 LOP3.LUT R5, RZ, R0, RZ, 0x33, !PT ;  /* 0x00000000ff05a212 */ /* 0x000fca00078e33ff */
[----:B------:R-:W-:-:S05]  /*0230*/  IMAD.IADD R2, R6, 0x1, R5 ;  /* 0x0000000106027824 */ /* 0x000fca00078e0205 */
[C---:B------:R-:W-:Y:S02]  /*0240*/  LOP3.LUT R4, R2.reuse, 0x3, RZ, 0xc0, !PT ;  /* 0x0000000302047812 */ /* 0x040fe400078ec0ff */
[----:B------:R-:W-:Y:S02]  /*0250*/  ISETP.GE.U32.AND P0, PT, R2, 0x3, PT ;  /* 0x000000030200780c */ /* 0x000fe40003f06070 */
[----:B------:R-:W-:-:S13]  /*0260*/  ISETP.NE.AND P1, PT, R4, 0x3, PT ;  /* 0x000000030400780c */ /* 0x000fda0003f25270 */
[----:B-1----:R-:W-:Y:S05]  /*0270*/  @!P1 BRA `(.L_x_1) ;  /* 0x0000000000489947 */ /* 0x002fea0003800000 */
[----:B------:R-:W0:Y:S01]  /*0280*/  LDC.64 R6, c[0x0][0x388] ;  /* 0x0000e200ff067b82 */ /* 0x000e220000000a00 */
[----:B------:R-:W-:-:S05]  /*0290*/  VIADD R2, R2, 0x1 ;  /* 0x0000000102027836 */ /* 0x000fca0000000000 */
[----:B------:R-:W-:Y:S02]  /*02a0*/  LOP3.LUT R2, R2, 0x3, RZ, 0xc0, !PT ;  /* 0x0000000302027812 */ /* 0x000fe400078ec0ff */
[----:B------:R-:W1:Y:S03]  /*02b0*/  LDC.64 R8, c[0x0][0x380] ;  /* 0x0000e000ff087b82 */ /* 0x000e660000000a00 */
[----:B------:R-:W-:-:S07]  /*02c0*/  IMAD.MOV R2, RZ, RZ, -R2 ;  /* 0x000000ffff027224 */ /* 0x000fce00078e0a02 */
.L_x_2:
[----:B-1----:R-:W-:-:S06]  /*02d0*/  IMAD.WIDE R4, R3, 0x4, R8 ;  /* 0x0000000403047825 */ /* 0x002fcc00078e0208 */
[----:B------:R-:W2:Y:S01]  /*02e0*/  LDG.E R4, desc[UR6][R4.64] ;  /* 0x0000000604047981 */ /* 0x000ea2000c1e1900 */
[----:B------:R-:W-:Y:S02]  /*02f0*/  VOTEU.ANY UR4, UPT, PT ;  /* 0x0000000000047886 */ /* 0x000fe400038e0100 */
[----:B------:R-:W-:Y:S01]  /*0300*/  UFLO.U32 UR4, UR4 ;  /* 0x00000004000472bd */ /* 0x000fe200080e0000 */
[----:B------:R-:W1:Y:S01]  /*0310*/  S2R R10, SR_LANEID ;  /* 0x00000000000a7919 */ /* 0x000e620000000000 */
[----:B------:R-:W-:Y:S02]  /*0320*/  VIADD R2, R2, 0x1 ;  /* 0x0000000102027836 */ /* 0x000fe40000000000 */
[----:B------:R-:W-:Y:S02]  /*0330*/  IMAD.IADD R3, R0, 0x1, R3 ;  /* 0x0000000100037824 */ /* 0x000fe400078e0203 */
[----:B-1----:R-:W-:Y:S02]  /*0340*/  ISETP.EQ.U32.AND P1, PT, R10, UR4, PT ;  /* 0x000000040a007c0c */ /* 0x002fe4000bf22070 */
[----:B--2---:R-:W-:-:S13]  /*0350*/  CREDUX.MAX.S32 UR5, R4 ;  /* 0x00000000040572cc */ /* 0x004fda0000000200 */
[----:B------:R-:W-:-:S05]  /*0360*/  MOV R11, UR5 ;  /* 0x00000005000b7c02 */ /* 0x000fca0008000f00 */
[----:B0-----:R2:W-:Y:S01]  /*0370*/  @P1 REDG.E.MAX.S32.STRONG.GPU desc[UR6][R6.64], R11 ;  /* 0x0000000b0600198e */ /* 0x0015e2000d12e306 */
[----:B------:R-:W-:-:S13]  /*0380*/  ISETP.NE.AND P1, PT, R2, RZ, PT ;  /* 0x000000ff0200720c */ /* 0x000fda0003f25270 */
[----:B--2---:R-:W-:Y:S05]  /*0390*/  @P1 BRA `(.L_x_2) ;  /* 0xfffffffc00cc1947 */ /* 0x004fea000383ffff */
.L_x_1:
[----:B------:R-:W-:Y:S05]  /*03a0*/  BSYNC.RECONVERGENT B0 ;  /* 0x0000000000007941 */ /* 0x000fea0003800200 */
.L_x_0:
[----:B------:R-:W-:Y:S05]  /*03b0*/  @!P0 EXIT ;  /* 0x000000000000894d */ /* 0x000fea0003800000 */
[----:B------:R-:W0:Y:S08]  /*03c0*/  LDC.64 R6, c[0x0][0x388] ;  /* 0x0000e200ff067b82 */ /* 0x000e300000000a00 */
[----:B------:R-:W1:Y:S02]  /*03d0*/  LDC.64 R4, c[0x0][0x380] ;  /* 0x0000e000ff047b82 */ /* 0x000e640000000a00 */
.L_x_3:
[----:B-1----:R-:W-:-:S05]  /*03e0*/  IMAD.WIDE R10, R3, 0x4, R4 ;  /* 0x00000004030a7825 */ /* 0x002fca00078e0204 */
[----:B------:R-:W2:Y:S01]  /*03f0*/  LDG.E R8, desc[UR6][R10.64] ;  /* 0x000000060a087981 */ /* 0x000ea2000c1e1900 */
[----:B------:R-:W-:Y:S02]  /*0400*/  VOTEU.ANY UR4, UPT, PT ;  /* 0x0000000000047886 */ /* 0x000fe400038e0100 */
[----:B------:R-:W-:Y:S01]  /*0410*/  UFLO.U32 UR4, UR4 ;  /* 0x00000004000472bd */ /* 0x000fe200080e0000 */
[----:B------:R-:W1:Y:S05]  /*0420*/  S2R R2, SR_LANEID ;  /* 0x0000000000027919 */ /* 0x000e6a0000000000 */
[----:B-1----:R-:W-:Y:S02]  /*0430*/  ISETP.EQ.U32.AND P0, PT, R2, UR4, PT ;  /* 0x0000000402007c0c */ /* 0x002fe4000bf02070 */
[----:B--2---:R-:W-:Y:S01]  /*0440*/  CREDUX.MAX.S32 UR5, R8 ;  /* 0x00000000080572cc */ /* 0x004fe20000000200 */
[----:B------:R-:W-:-:S12]  /*0450*/  IMAD.WIDE R8, R0, 0x4, R10 ;  /* 0x0000000400087825 */ /* 0x000fd800078e020a */
[----:B------:R-:W-:-:S05]  /*0460*/  MOV R15, UR5 ;  /* 0x00000005000f7c02 */ /* 0x000fca0008000f00 */
[----:B0-----:R2:W-:Y:S04]  /*0470*/  @P0 REDG.E.MAX.S32.STRONG.GPU desc[UR6][R6.64], R15 ;  /* 0x0000000f0600098e */ /* 0x0015e8000d12e306 */
[----:B------:R-:W3:Y:S01]  /*0480*/  LDG.E R2, desc[UR6][R8.64] ;  /* 0x0000000608027981 */ /* 0x000ee2000c1e1900 */
[----:B------:R-:W-:Y:S01]  /*0490*/  IMAD.WIDE R10, R0, 0x4, R8 ;  /* 0x00000004000a7825 */ /* 0x000fe200078e0208 */
[----:B---3--:R-:W-:-:S13]  /*04a0*/  CREDUX.MAX.S32 UR4, R2 ;  /* 0x00000000020472cc */ /* 0x008fda0000000200 */
[----:B------:R-:W-:-:S05]  /*04b0*/  IMAD.U32 R17, RZ, RZ, UR4 ;  /* 0x00000004ff117e24 */ /* 0x000fca000f8e00ff */
[----:B------:R2:W-:Y:S04]  /*04c0*/  @P0 REDG.E.MAX.S32.STRONG.GPU desc[UR6][R6.64], R17 ;  /* 0x000000110600098e */ /* 0x0005e8000d12e306 */
[----:B------:R-:W3:Y:S01]  /*04d0*/  LDG.E R2, desc[UR6][R10.64] ;  /* 0x000000060a027981 */ /* 0x000ee2000c1e1900 */
[----:B------:R-:W-:Y:S01]  /*04e0*/  IMAD.WIDE R12, R0, 0x4, R10 ;  /* 0x00000004000c7825 */ /* 0x000fe200078e020a */
[----:B---3--:R-:W-:-:S13]  /*04f0*/  CREDUX.MAX.S32 UR4, R2 ;  /* 0x00000000020472cc */ /* 0x008fda0000000200 */
[----:B------:R-:W-:-:S05]  /*0500*/  IMAD.U32 R19, RZ, RZ, UR4 ;  /* 0x00000004ff137e24 */ /* 0x000fca000f8e00ff */
[----:B------:R2:W-:Y:S04]  /*0510*/  @P0 REDG.E.MAX.S32.STRONG.GPU desc[UR6][R6.64], R19 ;  /* 0x000000130600098e */ /* 0x0005e8000d12e306 */
[----:B------:R-:W3:Y:S01]  /*0520*/  LDG.E R12, desc[UR6][R12.64] ;  /* 0x000000060c0c7981 */ /* 0x000ee2000c1e1900 */
[----:B------:R-:W-:Y:S01]  /*0530*/  IMAD R3, R0, 0x4, R3 ;  /* 0x0000000400037824 */ /* 0x000fe200078e0203 */
[----:B---3--:R-:W-:-:S13]  /*0540*/  CREDUX.MAX.S32 UR4, R12 ;  /* 0x000000000c0472cc */ /* 0x008fda0000000200 */
[----:B------:R-:W-:-:S05]  /*0550*/  MOV R9, UR4 ;  /* 0x0000000400097c02 */ /* 0x000fca0008000f00 */
[----:B------:R2:W-:Y:S01]  /*0560*/  @P0 REDG.E.MAX.S32.STRONG.GPU desc[UR6][R6.64], R9 ;  /* 0x000000090600098e */ /* 0x0005e2000d12e306 */
[----:B------:R-:W-:-:S13]  /*0570*/  ISETP.GE.AND P0, PT, R3, UR8, PT ;  /* 0x0000000803007c0c */ /* 0x000fda000bf06270 */
[----:B--2---:R-:W-:Y:S05]  /*0580*/  @!P0 BRA `(.L_x_3) ;  /* 0xfffffffc00948947 */ /* 0x004fea000383ffff */
[----:B------:R-:W-:Y:S05]  /*0590*/  EXIT ;  /* 0x000000000000794d */ /* 0x000fea0003800000 */
.L_x_4:
[----:B------:R-:W-:-:S00]  /*05a0*/  BRA `(.L_x_4) ;  /* 0xfffffffc00fc7947 */ /* 0x000fc0000383ffff */
[----:B------:R-:W-:-:S00]  /*05b0*/  NOP ;  /* 0x0000000000007918 */ /* 0x000fc00000000000 */
        /* <DEDUP_REMOVED lines=12> */
.L_x_12:


//--------------------- .text._Z16histogram_kernelPKiPiii --------------------------
	.section	.text._Z16histogram_kernelPKiPiii,"ax",@progbits
	.align	128
        .global         _Z16histogram_kernelPKiPiii
        .type           _Z16histogram_kernelPKiPiii,@function
        .size           _Z16histogram_kernelPKiPiii,(.L_x_13 - _Z16histogram_kernelPKiPiii)
        .other          _Z16histogram_kernelPKiPiii,@"STO_CUDA_ENTRY STV_DEFAULT"
_Z16histogram_kernelPKiPiii:
.text._Z16histogram_kernelPKiPiii:
        /* <DEDUP_REMOVED lines=11> */
[C---:B------:R-:W-:Y:S01]  /*00b0*/  IADD3 R2, PT, PT, R0.reuse, R3, RZ ;  /* 0x0000000300027210 */ /* 0x040fe20007ffe0ff */
[----:B------:R-:W-:Y:S01]  /*00c0*/  IMAD.MOV R9, RZ, RZ, -R0 ;  /* 0x000000ffff097224 */ /* 0x000fe200078e0a00 */
[----:B------:R-:W-:Y:S01]  /*00d0*/  ISETP.NE.U32.AND P2, PT, R0, RZ, PT ;  /* 0x000000ff0000720c */ /* 0x000fe20003f45070 */
[----:B------:R-:W1:Y:S01]  /*00e0*/  LDCU.64 UR4, c[0x0][0x358] ;  /* 0x00006b00ff0477ac */ /* 0x000e620008000a00 */
[C---:B------:R-:W-:Y:S01]  /*00f0*/  ISETP.GE.AND P0, PT, R2.reuse, UR6, PT ;  /* 0x0000000602007c0c */ /* 0x040fe2000bf06270 */
[----:B------:R-:W-:Y:S01]  /*0100*/  BSSY.RECONVERGENT B0, `(.L_x_5) ;  /* 0x000003f000007945 */ /* 0x000fe20003800200 */
[----:B------:R-:W-:Y:S02]  /*0110*/  VIMNMX R7, PT, PT, R2, UR6, !PT ;  /* 0x0000000602077c48 */ /* 0x000fe4000ffe0100 */
[----:B------:R-:W-:-:S04]  /*0120*/  SEL R6, RZ, 0x1, P0 ;  /* 0x00000001ff067807 */ /* 0x000fc80000000000 */
[----:B------:R-:W-:Y:S01]  /*0130*/  IADD3 R7, PT, PT, R7, -R2, -R6 ;  /* 0x8000000207077210 */ /* 0x000fe20007ffe806 */
[----:B0-----:R-:W0:Y:S02]  /*0140*/  MUFU.RCP R8, R8 ;  /* 0x0000000800087308 */ /* 0x001e240000001000 */
[----:B0-----:R-:W-:-:S06]  /*0150*/  VIADD R4, R8, 0xffffffe ;  /* 0x0ffffffe08047836 */ /* 0x001fcc0000000000 */
[----:B------:R0:W2:Y:S02]  /*0160*/  F2I.FTZ.U32.TRUNC.NTZ R5, R4 ;  /* 0x0000000400057305 */ /* 0x0000a4000021f000 */
[----:B0-----:R-:W-:Y:S02]  /*0170*/  IMAD.MOV.U32 R4, RZ, RZ, RZ ;  /* 0x000000ffff047224 */ /* 0x001fe400078e00ff */
[----:B--2---:R-:W-:-:S04]  /*0180*/  IMAD R9, R9, R5, RZ ;  /* 0x0000000509097224 */ /* 0x004fc800078e02ff */
[----:B------:R-:W-:-:S06]  /*0190*/  IMAD.HI.U32 R8, R5, R9, R4 ;  /* 0x0000000905087227 */ /* 0x000fcc00078e0004 */
[----:B------:R-:W-:-:S04]  /*01a0*/  IMAD.HI.U32 R5, R8, R7, RZ ;  /* 0x0000000708057227 */ /* 0x000fc800078e00ff */
[----:B------:R-:W-:-:S04]  /*01b0*/  IMAD.MOV R2, RZ, RZ, -R5 ;  /* 0x000000ffff027224 */ /* 0x000fc800078e0a05 */
[----:B------:R-:W-:-:S05]  /*01c0*/  IMAD R7, R0, R2, R7 ;  /* 0x0000000200077224 */ /* 0x000fca00078e0207 */
[----:B------:R-:W-:-:S13]  /*01d0*/  ISETP.GE.U32.AND P0, PT, R7, R0, PT ;  /* 0x000000000700720c */ /* 0x000fda0003f06070 */
[----:B------:R-:W-:Y:S01]  /*01e0*/  @P0 IADD3 R7, PT, PT, -R0, R7, RZ ;  /* 0x0000000700070210 */ /* 0x000fe20007ffe1ff */
[----:B------:R-:W-:-:S03]  /*01f0*/  @P0 VIADD R5, R5, 0x1 ;  /* 0x0000000105050836 */ /* 0x000fc60000000000 */
[----:B------:R-:W-:-:S13]  /*0200*/  ISETP.GE.U32.AND P1, PT, R7, R0, PT ;  /* 0x000000000700720c */ /* 0x000fda0003f26070 */
[----:B------:R-:W-:Y:S01]  /*0210*/  @P1 VIADD R5, R5, 0x1 ;  /* 0x0000000105051836 */ /* 0x000fe20000000000 */
[----:B------:R-:W-:-:S04]  /*0220*/  @!P2 LOP3.LUT R5, RZ, R0, RZ, 0x33, !PT ;  /* 0x00000000ff05a212 */ /* 0x000fc800078e33ff */
[----:B------:R-:W-:-:S04]  /*0230*/  IADD3 R9, PT, PT, R6, R5, RZ ;  /* 0x0000000506097210 */ /* 0x000fc80007ffe0ff */
[C---:B------:R-:W-:Y:S02]  /*0240*/  LOP3.LUT R2, R9.reuse, 0x3, RZ, 0xc0, !PT ;  /* 0x0000000309027812 */ /* 0x040fe400078ec0ff */
[----:B------:R-:W-:Y:S02]  /*0250*/  ISETP.GE.U32.AND P0, PT, R9, 0x3, PT ;  /* 0x000000030900780c */ /* 0x000fe40003f06070 */
[----:B------:R-:W-:-:S13]  /*0260*/  ISETP.NE.AND P1, PT, R2, 0x3, PT ;  /* 0x000000030200780c */ /* 0x000fda0003f25270 */
[----:B-1----:R-:W-:Y:S05]  /*0270*/  @!P1 BRA `(.L_x_6) ;  /* 0x00000000009c9947 */ /* 0x002fea0003800000 */
[----:B------:R-:W0:Y:S01]  /*0280*/  LDC R14, c[0x0][0x394] ;  /* 0x0000e500ff0e7b82 */ /* 0x000e220000000800 */
[----:B------:R-:W-:-:S04]  /*0290*/  IADD3 R9, PT, PT, R9, 0x1, RZ ;  /* 0x0000000109097810 */ /* 0x000fc80007ffe0ff */
[----:B------:R-:W-:-:S03]  /*02a0*/  LOP3.LUT R9, R9, 0x3, RZ, 0xc0, !PT ;  /* 0x0000000309097812 */ /* 0x000fc600078ec0ff */
[----:B------:R-:W1:Y:S02]  /*02b0*/  LDC R8, c[0x0][0x394] ;  /* 0x0000e500ff087b82 */ /* 0x000e640000000800 */
[----:B------:R-:W-:-:S06]  /*02c0*/  IMAD.MOV R9, RZ, RZ, -R9 ;  /* 0x000000ffff097224 */ /* 0x000fcc00078e0a09 */
[----:B------:R-:W2:Y:S01]  /*02d0*/  LDC.64 R4, c[0x0][0x380] ;  /* 0x0000e000ff047b82 */ /* 0x000ea20000000a00 */
[----:B0-----:R-:W-:-:S07]  /*02e0*/  IABS R2, R14 ;  /* 0x0000000e00027213 */ /* 0x001fce0000000000 */
[----:B------:R-:W0:Y:S01]  /*02f0*/  LDC.64 R6, c[0x0][0x388] ;  /* 0x0000e200ff067b82 */ /* 0x000e220000000a00 */
[----:B------:R-:W-:Y:S01]  /*0300*/  ISETP.NE.AND P1, PT, R14, RZ, PT ;  /* 0x000000ff0e00720c */ /* 0x000fe20003f25270 */
[----:B------:R-:W3:Y:S01]  /*0310*/  I2F.RP R12, R2 ;  /* 0x00000002000c7306 */ /* 0x000ee20000209400 */
[----:B------:R-:W-:-:S07]  /*0320*/  LOP3.LUT R14, RZ, R14, RZ, 0x33, !PT ;  /* 0x0000000eff0e7212 */ /* 0x000fce00078e33ff */
[----:B---3--:R-:W3:Y:S02]  /*0330*/  MUFU.RCP R12, R12 ;  /* 0x0000000c000c7308 */ /* 0x008ee40000001000 */
[----:B---3--:R-:W-:-:S06]  /*0340*/  VIADD R10, R12, 0xffffffe ;  /* 0x0ffffffe0c0a7836 */ /* 0x008fcc0000000000 */
[----:B------:R3:W4:Y:S02]  /*0350*/  F2I.FTZ.U32.TRUNC.NTZ R11, R10 ;  /* 0x0000000a000b7305 */ /* 0x000724000021f000 */
[----:B---3--:R-:W-:Y:S02]  /*0360*/  IMAD.MOV.U32 R10, RZ, RZ, RZ ;  /* 0x000000ffff0a7224 */ /* 0x008fe400078e00ff */
[----:B----4-:R-:W-:-:S04]  /*0370*/  IMAD.MOV R13, RZ, RZ, -R11 ;  /* 0x000000ffff0d7224 */ /* 0x010fc800078e0a0b */
[----:B------:R-:W-:-:S04]  /*0380*/  IMAD R13, R13, R2, RZ ;  /* 0x000000020d0d7224 */ /* 0x000fc800078e02ff */
[----:B012---:R-:W-:-:S07]  /*0390*/  IMAD.HI.U32 R12, R11, R13, R10 ;  /* 0x0000000d0b0c7227 */ /* 0x007fce00078e000a */
.L_x_7:
[----:B0-----:R-:W-:-:S06]  /*03a0*/  IMAD.WIDE R10, R3, 0x4, R4 ;  /* 0x00000004030a7825 */ /* 0x001fcc00078e0204 */
[----:B------:R-:W2:Y:S01]  /*03b0*/  LDG.E R10, desc[UR4][R10.64] ;  /* 0x000000040a0a7981 */ /* 0x000ea2000c1e1900 */
[----:B------:R-:W-:Y:S01]  /*03c0*/  IABS R18, R8 ;  /* 0x0000000800127213 */ /* 0x000fe20000000000 */
[----:B------:R-:W-:Y:S01]  /*03d0*/  VIADD R9, R9, 0x1 ;  /* 0x0000000109097836 */ /* 0x000fe20000000000 */
[----:B------:R-:W-:Y:S02]  /*03e0*/  IADD3 R3, PT, PT, R0, R3, RZ ;  /* 0x0000000300037210 */ /* 0x000fe40007ffe0ff */
[----:B--2---:R-:W-:Y:S02]  /*03f0*/  IABS R15, R10 ;  /* 0x0000000a000f7213 */ /* 0x004fe40000000000 */
[----:B------:R-:W-:-:S03]  /*0400*/  ISETP.GE.AND P3, PT, R10, RZ, PT ;  /* 0x000000ff0a00720c */ /* 0x000fc60003f66270 */
[----:B------:R-:W-:-:S05]  /*0410*/  IMAD.HI.U32 R13, R12, R15, RZ ;  /* 0x0000000f0c0d7227 */ /* 0x000fca00078e00ff */
[----:B------:R-:W-:-:S05]  /*0420*/  IADD3 R16, PT, PT, -R13, RZ, RZ ;  /* 0x000000ff0d107210 */ /* 0x000fca0007ffe1ff */
[----:B------:R-:W-:-:S05]  /*0430*/  IMAD R13, R18, R16, R15 ;  /* 0x00000010120d7224 */ /* 0x000fca00078e020f */
[----:B------:R-:W-:-:S13]  /*0440*/  ISETP.GT.U32.AND P2, PT, R2, R13, PT ;  /* 0x0000000d0200720c */ /* 0x000fda0003f44070 */
[----:B------:R-:W-:-:S05]  /*0450*/  @!P2 IMAD.IADD R13, R13, 0x1, -R18 ;  /* 0x000000010d0da824 */ /* 0x000fca00078e0a12 */
[----:B------:R-:W-:-:S13]  /*0460*/  ISETP.GT.U32.AND P2, PT, R2, R13, PT ;  /* 0x0000000d0200720c */ /* 0x000fda0003f44070 */
[----:B------:R-:W-:Y:S01]  /*0470*/  @!P2 IMAD.IADD R13, R13, 0x1, -R18 ;  /* 0x000000010d0da824 */ /* 0x000fe200078e0a12 */
[----:B------:R-:W-:-:S04]  /*0480*/  ISETP.NE.AND P2, PT, R9, RZ, PT ;  /* 0x000000ff0900720c */ /* 0x000fc80003f45270 */
[----:B------:R-:W-:-:S04]  /*0490*/  @!P3 IADD3 R13, PT, PT, -R13, RZ, RZ ;  /* 0x000000ff0d0db210 */ /* 0x000fc80007ffe1ff */
[----:B------:R-:W-:Y:S01]  /*04a0*/  SEL R11, R14, R13, !P1 ;  /* 0x0000000d0e0b7207 */ /* 0x000fe20004800000 */
[----:B------:R-:W-:-:S04]  /*04b0*/  IMAD.MOV.U32 R13, RZ, RZ, 0x1 ;  /* 0x00000001ff0d7424 */ /* 0x000fc800078e00ff */
[----:B------:R-:W-:-:S05]  /*04c0*/  IMAD.WIDE R10, R11, 0x4, R6 ;  /* 0x000000040b0a7825 */ /* 0x000fca00078e0206 */
[----:B------:R0:W-:Y:S01]  /*04d0*/  REDG.E.ADD.STRONG.GPU desc[UR4][R10.64], R13 ;  /* 0x0000000d0a00798e */ /* 0x0001e2000c12e104 */
[----:B------:R-:W-:Y:S05]  /*04e0*/  @P2 BRA `(.L_x_7) ;  /* 0xfffffffc00ac2947 */ /* 0x000fea000383ffff */
.L_x_6:
[----:B------:R-:W-:Y:S05]  /*04f0*/  BSYNC.RECONVERGENT B0 ;  /* 0x0000000000007941 */ /* 0x000fea0003800200 */
.L_x_5:
[----:B------:R-:W-:Y:S05]  /*0500*/  @!P0 EXIT ;  /* 0x000000000000894d */ /* 0x000fea0003800000 */
[----:B------:R-:W1:Y:S01]  /*0510*/  LDC R2, c[0x0][0x394] ;  /* 0x0000e500ff027b82 */ /* 0x000e620000000800 */
[----:B------:R-:W-:Y:S01]  /*0520*/  HFMA2 R14, -RZ, RZ, 0, 0 ;  /* 0x00000000ff0e7431 */ /* 0x000fe200000001ff */
[----:B------:R-:W2:Y:S06]  /*0530*/  LDCU UR6, c[0x0][0x390] ;  /* 0x00007200ff0677ac */ /* 0x000eac0008000800 */
[----:B------:R-:W3:Y:S08]  /*0540*/  LDC.64 R4, c[0x0][0x380] ;  /* 0x0000e000ff047b82 */ /* 0x000ef00000000a00 */
[----:B------:R-:W4:Y:S01]  /*0550*/  LDC.64 R6, c[0x0][0x388] ;  /* 0x0000e200ff067b82 */ /* 0x000f220000000a00 */
[----:B-1----:R-:W-:-:S07]  /*0560*/  IABS R9, R2 ;  /* 0x0000000200097213 */ /* 0x002fce0000000000 */
[----:B------:R-:W1:Y:S01]  /*0570*/  LDC R2, c[0x0][0x394] ;  /* 0x0000e500ff027b82 */ /* 0x000e620000000800 */
[----:B------:R-:W5:Y:S08]  /*0580*/  I2F.RP R8, R9 ;  /* 0x0000000900087306 */ /* 0x000f700000209400 */
[----:B-----5:R-:W5:Y:S02]  /*0590*/  MUFU.RCP R8, R8 ;  /* 0x0000000800087308 */ /* 0x020f640000001000 */
[----:B-----5:R-:W-:-:S06]  /*05a0*/  VIADD R15, R8, 0xffffffe ;  /* 0x0ffffffe080f7836 */ /* 0x020fcc0000000000 */
[----:B------:R-:W0:Y:S02]  /*05b0*/  F2I.FTZ.U32.TRUNC.NTZ R15, R15 ;  /* 0x0000000f000f7305 */ /* 0x000e24000021f000 */
[----:B0-----:R-:W-:-:S04]  /*05c0*/  IMAD.MOV R10, RZ, RZ, -R15 ;  /* 0x000000ffff0a7224 */ /* 0x001fc800078e0a0f */
[----:B------:R-:W-:-:S04]  /*05d0*/  IMAD R11, R10, R9, RZ ;  /* 0x000000090a0b7224 */ /* 0x000fc800078e02ff */
[----:B-1234-:R-:W-:-:S07]  /*05e0*/  IMAD.HI.U32 R14, R15, R11, R14 ;  /* 0x0000000b0f0e7227 */ /* 0x01efce00078e000e */
.L_x_8:
[----:B------:R-:W-:-:S05]  /*05f0*/  IMAD.WIDE R12, R3, 0x4, R4 ;  /* 0x00000004030c7825 */ /* 0x000fca00078e0204 */
[----:B0-----:R0:W2:Y:S01]  /*0600*/  LDG.E R15, desc[UR4][R12.64] ;  /* 0x000000040c0f7981 */ /* 0x0010a2000c1e1900 */
[----:B------:R-:W-:Y:S01]  /*0610*/  IABS R10, R2 ;  /* 0x00000002000a7213 */ /* 0x000fe20000000000 */
[----:B0-----:R-:W-:Y:S01]  /*0620*/  IMAD.WIDE R12, R0, 0x4, R12 ;  /* 0x00000004000c7825 */ /* 0x001fe200078e020c */
[----:B--2---:R-:W-:Y:S02]  /*0630*/  IABS R11, R15 ;  /* 0x0000000f000b7213 */ /* 0x004fe40000000000 */
[----:B------:R-:W-:-:S03]  /*0640*/  ISETP.GE.AND P1, PT, R15, RZ, PT ;  /* 0x000000ff0f00720c */ /* 0x000fc60003f26270 */
[----:B------:R-:W-:-:S04]  /*0650*/  IMAD.HI.U32 R14, R14, R11, RZ ;  /* 0x0000000b0e0e7227 */ /* 0x000fc800078e00ff */
[----:B------:R-:W-:-:S04]  /*0660*/  IMAD.MOV R14, RZ, RZ, -R14 ;  /* 0x000000ffff0e7224 */ /* 0x000fc800078e0a0e */
[----:B------:R-:W-:Y:S01]  /*0670*/  IMAD R8, R10, R14, R11 ;  /* 0x0000000e0a087224 */ /* 0x000fe200078e020b */
[----:B------:R-:W-:-:S04]  /*0680*/  LOP3.LUT R11, RZ, R2, RZ, 0x33, !PT ;  /* 0x00000002ff0b7212 */ /* 0x000fc800078e33ff */
[----:B------:R-:W-:-:S13]  /*0690*/  ISETP.GT.U32.AND P0, PT, R9, R8, PT ;  /* 0x000000080900720c */ /* 0x000fda0003f04070 */
[----:B------:R-:W-:-:S05]  /*06a0*/  @!P0 IMAD.IADD R8, R8, 0x1, -R10 ;  /* 0x0000000108088824 */ /* 0x000fca00078e0a0a */
[----:B------:R-:W-:-:S13]  /*06b0*/  ISETP.GT.U32.AND P0, PT, R9, R8, PT ;  /* 0x000000080900720c */ /* 0x000fda0003f04070 */
[----:B------:R-:W-:Y:S02]  /*06c0*/  @!P0 IADD3 R8, PT, PT, R8, -R10, RZ ;  /* 0x8000000a08088210 */ /* 0x000fe40007ffe0ff */
[----:B------:R-:W-:-:S03]  /*06d0*/  ISETP.NE.AND P0, PT, R2, RZ, PT ;  /* 0x000000ff0200720c */ /* 0x000fc60003f05270 */
[----:B------:R-:W-:-:S05]  /*06e0*/  @!P1 IMAD.MOV R8, RZ, RZ, -R8 ;  /* 0x000000ffff089224 */ /* 0x000fca00078e0a08 */
[----:B------:R-:W-:Y:S01]  /*06f0*/  SEL R17, R11, R8, !P0 ;  /* 0x000000080b117207 */ /* 0x000fe20004000000 */
[----:B------:R-:W-:-:S04]  /*0700*/  IMAD.MOV.U32 R8, RZ, RZ, 0x1 ;  /* 0x00000001ff087424 */ /* 0x000fc800078e00ff */
[----:B------:R-:W-:-:S05]  /*0710*/  IMAD.WIDE R16, R17, 0x4, R6 ;  /* 0x0000000411107825 */ /* 0x000fca00078e0206 */
[----:B------:R0:W-:Y:S04]  /*0720*/  REDG.E.ADD.STRONG.GPU desc[UR4][R16.64], R8 ;  /* 0x000000081000798e */ /* 0x0001e8000c12e104 */
[----:B------:R1:W2:Y:S01]  /*0730*/  LDG.E R18, desc[UR4][R12.64] ;  /* 0x000000040c127981 */ /* 0x0002a2000c1e1900 */
[----:B------:R-:W3:Y:S01]  /*0740*/  I2F.RP R19, R10 ;  /* 0x0000000a00137306 */ /* 0x000ee20000209400 */
[----:B------:R-:W-:Y:S02]  /*0750*/  IMAD.MOV.U32 R14, RZ, RZ, RZ ;  /* 0x000000ffff0e7224 */ /* 0x000fe400078e00ff */
[----:B-1----:R-:W-:-:S05]  /*0760*/  IMAD.WIDE R12, R0, 0x4, R12 ;  /* 0x00000004000c7825 */ /* 0x002fca00078e020c */
[----:B---3--:R-:W1:Y:S02]  /*0770*/  MUFU.RCP R19, R19 ;  /* 0x0000001300137308 */ /* 0x008e640000001000 */
[----:B-1----:R-:W-:-:S06]  /*0780*/  IADD3 R20, PT, PT, R19, 0xffffffe, RZ ;  /* 0x0ffffffe13147810 */ /* 0x002fcc0007ffe0ff */
[----:B------:R-:W1:Y:S02]  /*0790*/  F2I.FTZ.U32.TRUNC.NTZ R15, R20 ;  /* 0x00000014000f7305 */ /* 0x000e64000021f000 */
[----:B-1----:R-:W-:-:S04]  /*07a0*/  IMAD.MOV R9, RZ, RZ, -R15 ;  /* 0x000000ffff097224 */ /* 0x002fc800078e0a0f */
[----:B------:R-:W-:-:S04]  /*07b0*/  IMAD R9, R9, R10, RZ ;  /* 0x0000000a09097224 */ /* 0x000fc800078e02ff */
[----:B------:R-:W-:Y:S01]  /*07c0*/  IMAD.HI.U32 R14, R15, R9, R14 ;  /* 0x000000090f0e7227 */ /* 0x000fe200078e000e */
[----:B--2---:R-:W-:Y:S02]  /*07d0*/  IABS R21, R18 ;  /* 0x0000001200157213 */ /* 0x004fe40000000000 */
[----:B------:R-:W-:Y:S02]  /*07e0*/  ISETP.GE.AND P2, PT, R18, RZ, PT ;  /* 0x000000ff1200720c */ /* 0x000fe40003f46270 */
[----:B------:R-:W-:-:S05]  /*07f0*/  MOV R15, R21 ;  /* 0x00000015000f7202 */ /* 0x000fca0000000f00 */
[----:B------:R-:W-:-:S04]  /*0800*/  IMAD.HI.U32 R9, R14, R15, RZ ;  /* 0x0000000f0e097227 */ /* 0x000fc800078e00ff */
[----:B------:R-:W-:-:S04]  /*0810*/  IMAD.MOV R9, RZ, RZ, -R9 ;  /* 0x000000ffff097224 */ /* 0x000fc800078e0a09 */
[----:B------:R-:W-:Y:S02]  /*0820*/  IMAD R15, R10, R9, R15 ;  /* 0x000000090a0f7224 */ /* 0x000fe400078e020f */
[----:B------:R-:W-:-:S05]  /*0830*/  IMAD.MOV.U32 R9, RZ, RZ, R10 ;  /* 0x000000ffff097224 */ /* 0x000fca00078e000a */
[----:B------:R-:W-:-:S13]  /*0840*/  ISETP.GT.U32.AND P1, PT, R9, R15, PT ;  /* 0x0000000f0900720c */ /* 0x000fda0003f24070 */
[----:B------:R-:W-:-:S04]  /*0850*/  @!P1 IADD3 R15, PT, PT, R15, -R10, RZ ;  /* 0x8000000a0f0f9210 */ /* 0x000fc80007ffe0ff */
[----:B------:R-:W-:-:S13]  /*0860*/  ISETP.GT.U32.AND P1, PT, R9, R15, PT ;  /* 0x0000000f0900720c */ /* 0x000fda0003f24070 */
[----:B------:R-:W-:-:S04]  /*0870*/  @!P1 IMAD.IADD R15, R15, 0x1, -R10 ;  /* 0x000000010f0f9824 */ /* 0x000fc800078e0a0a */
[----:B------:R-:W-:-:S05]  /*0880*/  @!P2 IMAD.MOV R15, RZ, RZ, -R15 ;  /* 0x000000ffff0fa224 */ /* 0x000fca00078e0a0f */
[----:B0-----:R-:W-:-:S05]  /*0890*/  SEL R17, R11, R15, !P0 ;  /* 0x0000000f0b117207 */ /* 0x001fca0004000000 */
[----:B------:R-:W-:-:S05]  /*08a0*/  IMAD.WIDE R16, R17, 0x4, R6 ;  /* 0x0000000411107825 */ /* 0x000fca00078e0206 */
[----:B------:R0:W-:Y:S04]  /*08b0*/  REDG.E.ADD.STRONG.GPU desc[UR4][R16.64], R8 ;  /* 0x000000081000798e */ /* 0x0001e8000c12e104 */
[----:B------:R1:W2:Y:S02]  /*08c0*/  LDG.E R15, desc[UR4][R12.64] ;  /* 0x000000040c0f7981 */ /* 0x0002a4000c1e1900 */
[----:B-1----:R-:W-:Y:S01]  /*08d0*/  IMAD.WIDE R12, R0, 0x4, R12 ;  /* 0x00000004000c7825 */ /* 0x002fe200078e020c */
        /* <DEDUP_REMOVED lines=8> */
[----:B------:R-:W-:-:S05]  /*0960*/  @!P1 IADD3 R18, PT, PT, R18, -R10, RZ ;  /* 0x8000000a12129210 */ /* 0x000fca0007ffe0ff */
[----:B------:R-:W-:-:S05]  /*0970*/  @!P2 IMAD.MOV R18, RZ, RZ, -R18 ;  /* 0x000000ffff12a224 */ /* 0x000fca00078e0a12 */
[----:B0-----:R-:W-:-:S05]  /*0980*/  SEL R17, R11, R18, !P0 ;  /* 0x000000120b117207 */ /* 0x001fca0004000000 */
[----:B------:R-:W-:-:S05]  /*0990*/  IMAD.WIDE R16, R17, 0x4, R6 ;  /* 0x0000000411107825 */ /* 0x000fca00078e0206 */
[----:B------:R0:W-:Y:S04]  /*09a0*/  REDG.E.ADD.STRONG.GPU desc[UR4][R16.64], R8 ;  /* 0x000000081000798e */ /* 0x0001e8000c12e104 */
[----:B------:R-:W2:Y:S01]  /*09b0*/  LDG.E R12, desc[UR4][R12.64] ;  /* 0x000000040c0c7981 */ /* 0x000ea2000c1e1900 */
[----:B------:R-:W-:Y:S02]  /*09c0*/  LEA R3, R0, R3, 0x2 ;  /* 0x0000000300037211 */ /* 0x000fe400078e10ff */
        /* <DEDUP_REMOVED lines=10> */
[----:B------:R-:W-:Y:S02]  /*0a70*/  SEL R11, R11, R15, !P0 ;  /* 0x0000000f0b0b7207 */ /* 0x000fe40004000000 */
[----:B------:R-:W-:-:S03]  /*0a80*/  ISETP.GE.AND P0, PT, R3, UR6, PT ;  /* 0x0000000603007c0c */ /* 0x000fc6000bf06270 */
[----:B------:R-:W-:-:S05]  /*0a90*/  IMAD.WIDE R10, R11, 0x4, R6 ;  /* 0x000000040b0a7825 */ /* 0x000fca00078e0206 */
[----:B------:R0:W-:Y:S05]  /*0aa0*/  REDG.E.ADD.STRONG.GPU desc[UR4][R10.64], R8 ;  /* 0x000000080a00798e */ /* 0x0001ea000c12e104 */
[----:B------:R-:W-:Y:S05]  /*0ab0*/  @!P0 BRA `(.L_x_8) ;  /* 0xfffffff800cc8947 */ /* 0x000fea000383ffff */
[----:B------:R-:W-:Y:S05]  /*0ac0*/  EXIT ;  /* 0x000000000000794d */ /* 0x000fea0003800000 */
.L_x_9:
        /* <DEDUP_REMOVED lines=11> */
.L_x_13:


//--------------------- .text._Z16increment_atomicPi --------------------------
	.section	.text._Z16increment_atomicPi,"ax",@progbits
	.align	128
        .global         _Z16increment_atomicPi
        .type           _Z16increment_atomicPi,@function
        .size           _Z16increment_atomicPi,(.L_x_14 - _Z16increment_atomicPi)
        .other          _Z16increment_atomicPi,@"STO_CUDA_ENTRY STV_DEFAULT"
_Z16increment_atomicPi:
.text._Z16increment_atomicPi:
[----:B------:R-:W-:Y:S01]  /*0000*/  LDC R1, c[0x0][0x37c] ;  /* 0x0000df00ff017b82 */ /* 0x000fe20000000800 */
[----:B------:R-:W0:Y:S07]  /*0010*/  S2R R0, SR_LANEID ;  /* 0x0000000000007919 */ /* 0x000e2e0000000000 */
[----:B------:R-:W1:Y:S01]  /*0020*/  LDC.64 R2, c[0x0][0x380] ;  /* 0x0000e000ff027b82 */ /* 0x000e620000000a00 */
[----:B------:R-:W-:Y:S01]  /*0030*/  VOTEU.ANY UR6, UPT, PT ;  /* 0x0000000000067886 */ /* 0x000fe200038e0100 */
[----:B------:R-:W1:Y:S01]  /*0040*/  LDCU.64 UR4, c[0x0][0x358] ;  /* 0x00006b00ff0477ac */ /* 0x000e620008000a00 */
[----:B------:R-:W1:Y:S01]  /*0050*/  POPC R5, UR6 ;  /* 0x0000000600057d09 */ /* 0x000e620008000000 */
[----:B------:R-:W-:-:S06]  /*0060*/  UFLO.U32 UR7, UR6 ;  /* 0x00000006000772bd */ /* 0x000fcc00080e0000 */
[----:B0-----:R-:W-:-:S13]  /*0070*/  ISETP.EQ.U32.AND P0, PT, R0, UR7, PT ;  /* 0x0000000700007c0c */ /* 0x001fda000bf02070 */
[----:B-1----:R-:W-:Y:S01]  /*0080*/  @P0 REDG.E.ADD.STRONG.GPU desc[UR4][R2.64], R5 ;  /* 0x000000050200098e */ /* 0x002fe2000c12e104 */
[----:B------:R-:W-:Y:S05]  /*0090*/  EXIT ;  /* 0x000000000000794d */ /* 0x000fea0003800000 */
.L_x_10:
        /* <DEDUP_REMOVED lines=14> */
.L_x_14:


//--------------------- .text._Z20increment_non_atomicPi --------------------------
	.section	.text._Z20increment_non_atomicPi,"ax",@progbits
	.align	128
        .global         _Z20increment_non_atomicPi
        .type           _Z20increment_non_atomicPi,@function
        .size           _Z20increment_non_atomicPi,(.L_x_15 - _Z20increment_non_atomicPi)
        .other          _Z20increment_non_atomicPi,@"STO_CUDA_ENTRY STV_DEFAULT"
_Z20increment_non_atomicPi:
.text._Z20increment_non_atomicPi:
[----:B------:R-:W-:Y:S08]  /*0000*/  LDC R1, c[0x0][0x37c] ;  /* 0x0000df00ff017b82 */ /* 0x000ff00000000800 */
[----:B------:R-:W0:Y:S01]  /*0010*/  LDC.64 R2, c[0x0][0x380] ;  /* 0x0000e000ff027b82 */ /* 0x000e220000000a00 */
[----:B------:R-:W0:Y:S02]  /*0020*/  LDCU.64 UR4, c[0x0][0x358] ;  /* 0x00006b00ff0477ac */ /* 0x000e240008000a00 */
[----:B0-----:R-:W2:Y:S02]  /*0030*/  LDG.E R0, desc[UR4][R2.64] ;  /* 0x0000000402007981 */ /* 0x001ea4000c1e1900 */
[----:B--2---:R-:W-:-:S05]  /*0040*/  IADD3 R5, PT, PT, R0, 0x1, RZ ;  /* 0x0000000100057810 */ /* 0x004fca0007ffe0ff */
[----:B------:R-:W-:Y:S01]  /*0050*/  STG.E desc[UR4][R2.64], R5 ;  /* 0x0000000502007986 */ /* 0x000fe2000c101904 */
[----:B------:R-:W-:Y:S05]  /*0060*/  EXIT ;  /* 0x000000000000794d */ /* 0x000fea0003800000 */
.L_x_11:
        /* <DEDUP_REMOVED lines=9> */
.L_x_15:


//--------------------- .nv.shared.reserved.0     --------------------------
	.section	.nv.shared.reserved.0,"aw",@nobits
	.weak		__nv_reservedSMEM_offset_0_alias
	.size		__nv_reservedSMEM_offset_0_alias, 0, 64
	.other		__nv_reservedSMEM_offset_0_alias,@"STO_CUDA_RESERVED_SHARED STV_DEFAULT"
__nv_reservedSMEM_offset_0_alias:
	.zero		0
	.zero		64


//--------------------- .nv.constant0._Z15find_max_atomicPKfPfi --------------------------
	.section	.nv.constant0._Z15find_max_atomicPKfPfi,"a",@progbits
	.sectionflags	@""
	.align	4
.nv.constant0._Z15find_max_atomicPKfPfi:
	.zero		916


//--------------------- .nv.constant0._Z16histogram_kernelPKiPiii --------------------------
	.section	.nv.constant0._Z16histogram_kernelPKiPiii,"a",@progbits
	.sectionflags	@""
	.align	4
.nv.constant0._Z16histogram_kernelPKiPiii:
	.zero		920


//--------------------- .nv.constant0._Z16increment_atomicPi --------------------------
	.section	.nv.constant0._Z16increment_atomicPi,"a",@progbits
	.sectionflags	@""
	.align	4
.nv.constant0._Z16increment_atomicPi:
	.zero		904


//--------------------- .nv.constant0._Z20increment_non_atomicPi --------------------------
	.section	.nv.constant0._Z20increment_non_atomicPi,"a",@progbits
	.sectionflags	@""
	.align	4
.nv.constant0._Z20increment_non_atomicPi:
	.zero		904


//--------------------- SYMBOLS --------------------------

	.type		.nv.reservedSmem.offset0,@object
	.size		.nv.reservedSmem.offset0,0x4
